//
// Generated by NVIDIA NVVM Compiler
//
// Compiler Build ID: CL-36424714
// Cuda compilation tools, release 13.0, V13.0.88
// Based on NVVM 20.0.0
//

.version 9.0
.target sm_100
.address_size 64

	// .globl	_Z6conv1dPfS_ii
.const .align 4 .b8 d_M[4096];

.visible .entry _Z6conv1dPfS_ii(
	.param .u64 .ptr .align 1 _Z6conv1dPfS_ii_param_0,
	.param .u64 .ptr .align 1 _Z6conv1dPfS_ii_param_1,
	.param .u32 _Z6conv1dPfS_ii_param_2,
	.param .u32 _Z6conv1dPfS_ii_param_3
)
{
	.reg .pred 	%p<55>;
	.reg .b32 	%r<43>;
	.reg .b32 	%f<96>;
	.reg .b64 	%rd<49>;

	ld.param.u64 	%rd6, [_Z6conv1dPfS_ii_param_0];
	ld.param.u64 	%rd5, [_Z6conv1dPfS_ii_param_1];
	ld.param.u32 	%r28, [_Z6conv1dPfS_ii_param_2];
	ld.param.u32 	%r29, [_Z6conv1dPfS_ii_param_3];
	cvta.to.global.u64 	%rd1, %rd6;
	mov.u32 	%r30, %ctaid.x;
	mov.u32 	%r31, %ntid.x;
	mov.u32 	%r32, %tid.x;
	mad.lo.s32 	%r1, %r30, %r31, %r32;
	shr.u32 	%r33, %r28, 31;
	add.s32 	%r34, %r28, %r33;
	shr.s32 	%r35, %r34, 1;
	sub.s32 	%r2, %r1, %r35;
	setp.lt.s32 	%p1, %r28, 1;
	mov.f32 	%f75, 0f00000000;
	@%p1 bra 	$L__BB0_41;
	and.b32  	%r3, %r28, 7;
	setp.lt.u32 	%p2, %r28, 8;
	mov.f32 	%f75, 0f00000000;
	mov.b32 	%r41, 0;
	@%p2 bra 	$L__BB0_20;
	and.b32  	%r41, %r28, 2147483640;
	mov.f32 	%f75, 0f00000000;
	mov.b32 	%r39, 0;
	mov.u64 	%rd8, d_M;
$L__BB0_3:
	.pragma "nounroll";
	add.s32 	%r6, %r2, %r39;
	setp.lt.s32 	%p3, %r6, 0;
	setp.ge.s32 	%p4, %r6, %r29;
	mul.wide.u32 	%rd7, %r39, 4;
	add.s64 	%rd2, %rd8, %rd7;
	or.pred  	%p5, %p3, %p4;
	@%p5 bra 	$L__BB0_5;
	mul.wide.u32 	%rd9, %r6, 4;
	add.s64 	%rd10, %rd1, %rd9;
	ld.global.f32 	%f42, [%rd10];
	ld.const.f32 	%f43, [%rd2];
	fma.rn.f32 	%f75, %f42, %f43, %f75;
$L__BB0_5:
	add.s32 	%r7, %r6, 1;
	setp.lt.s32 	%p6, %r7, 0;
	setp.ge.s32 	%p7, %r7, %r29;
	or.pred  	%p8, %p6, %p7;
	@%p8 bra 	$L__BB0_7;
	mul.wide.u32 	%rd11, %r7, 4;
	add.s64 	%rd12, %rd1, %rd11;
	ld.global.f32 	%f44, [%rd12];
	ld.const.f32 	%f45, [%rd2+4];
	fma.rn.f32 	%f75, %f44, %f45, %f75;
$L__BB0_7:
	add.s32 	%r8, %r6, 2;
	setp.lt.s32 	%p9, %r8, 0;
	setp.ge.s32 	%p10, %r8, %r29;
	or.pred  	%p11, %p9, %p10;
	@%p11 bra 	$L__BB0_9;
	mul.wide.u32 	%rd13, %r8, 4;
	add.s64 	%rd14, %rd1, %rd13;
	ld.global.f32 	%f46, [%rd14];
	ld.const.f32 	%f47, [%rd2+8];
	fma.rn.f32 	%f75, %f46, %f47, %f75;
$L__BB0_9:
	add.s32 	%r9, %r6, 3;
	setp.lt.s32 	%p12, %r9, 0;
	setp.ge.s32 	%p13, %r9, %r29;
	or.pred  	%p14, %p12, %p13;
	@%p14 bra 	$L__BB0_11;
	mul.wide.u32 	%rd15, %r9, 4;
	add.s64 	%rd16, %rd1, %rd15;
	ld.global.f32 	%f48, [%rd16];
	ld.const.f32 	%f49, [%rd2+12];
	fma.rn.f32 	%f75, %f48, %f49, %f75;
$L__BB0_11:
	add.s32 	%r10, %r6, 4;
	setp.lt.s32 	%p15, %r10, 0;
	setp.ge.s32 	%p16, %r10, %r29;
	or.pred  	%p17, %p15, %p16;
	@%p17 bra 	$L__BB0_13;
	mul.wide.u32 	%rd17, %r10, 4;
	add.s64 	%rd18, %rd1, %rd17;
	ld.global.f32 	%f50, [%rd18];
	ld.const.f32 	%f51, [%rd2+16];
	fma.rn.f32 	%f75, %f50, %f51, %f75;
$L__BB0_13:
	add.s32 	%r11, %r6, 5;
	setp.lt.s32 	%p18, %r11, 0;
	setp.ge.s32 	%p19, %r11, %r29;
	or.pred  	%p20, %p18, %p19;
	@%p20 bra 	$L__BB0_15;
	mul.wide.u32 	%rd19, %r11, 4;
	add.s64 	%rd20, %rd1, %rd19;
	ld.global.f32 	%f52, [%rd20];
	ld.const.f32 	%f53, [%rd2+20];
	fma.rn.f32 	%f75, %f52, %f53, %f75;
$L__BB0_15:
	add.s32 	%r12, %r6, 6;
	setp.lt.s32 	%p21, %r12, 0;
	setp.ge.s32 	%p22, %r12, %r29;
	or.pred  	%p23, %p21, %p22;
	@%p23 bra 	$L__BB0_17;
	mul.wide.u32 	%rd21, %r12, 4;
	add.s64 	%rd22, %rd1, %rd21;
	ld.global.f32 	%f54, [%rd22];
	ld.const.f32 	%f55, [%rd2+24];
	fma.rn.f32 	%f75, %f54, %f55, %f75;
$L__BB0_17:
	add.s32 	%r13, %r6, 7;
	setp.lt.s32 	%p24, %r13, 0;
	setp.ge.s32 	%p25, %r13, %r29;
	or.pred  	%p26, %p24, %p25;
	@%p26 bra 	$L__BB0_19;
	mul.wide.u32 	%rd23, %r13, 4;
	add.s64 	%rd24, %rd1, %rd23;
	ld.global.f32 	%f56, [%rd24];
	ld.const.f32 	%f57, [%rd2+28];
	fma.rn.f32 	%f75, %f56, %f57, %f75;
$L__BB0_19:
	add.s32 	%r39, %r39, 8;
	setp.ne.s32 	%p27, %r39, %r41;
	@%p27 bra 	$L__BB0_3;
$L__BB0_20:
	setp.eq.s32 	%p28, %r3, 0;
	@%p28 bra 	$L__BB0_41;
	and.b32  	%r16, %r28, 3;
	setp.lt.u32 	%p29, %r3, 4;
	@%p29 bra 	$L__BB0_31;
	add.s32 	%r17, %r2, %r41;
	setp.lt.s32 	%p30, %r17, 0;
	setp.ge.s32 	%p31, %r17, %r29;
	mul.wide.u32 	%rd25, %r41, 4;
	mov.u64 	%rd26, d_M;
	add.s64 	%rd3, %rd26, %rd25;
	or.pred  	%p32, %p30, %p31;
	@%p32 bra 	$L__BB0_24;
	mul.wide.u32 	%rd27, %r17, 4;
	add.s64 	%rd28, %rd1, %rd27;
	ld.global.f32 	%f59, [%rd28];
	ld.const.f32 	%f60, [%rd3];
	fma.rn.f32 	%f75, %f59, %f60, %f75;
$L__BB0_24:
	add.s32 	%r18, %r17, 1;
	setp.lt.s32 	%p33, %r18, 0;
	setp.ge.s32 	%p34, %r18, %r29;
	or.pred  	%p35, %p33, %p34;
	@%p35 bra 	$L__BB0_26;
	mul.wide.u32 	%rd29, %r18, 4;
	add.s64 	%rd30, %rd1, %rd29;
	ld.global.f32 	%f61, [%rd30];
	ld.const.f32 	%f62, [%rd3+4];
	fma.rn.f32 	%f75, %f61, %f62, %f75;
$L__BB0_26:
	add.s32 	%r19, %r17, 2;
	setp.lt.s32 	%p36, %r19, 0;
	setp.ge.s32 	%p37, %r19, %r29;
	or.pred  	%p38, %p36, %p37;
	@%p38 bra 	$L__BB0_28;
	mul.wide.u32 	%rd31, %r19, 4;
	add.s64 	%rd32, %rd1, %rd31;
	ld.global.f32 	%f63, [%rd32];
	ld.const.f32 	%f64, [%rd3+8];
	fma.rn.f32 	%f75, %f63, %f64, %f75;
$L__BB0_28:
	add.s32 	%r20, %r17, 3;
	setp.lt.s32 	%p39, %r20, 0;
	setp.ge.s32 	%p40, %r20, %r29;
	or.pred  	%p41, %p39, %p40;
	@%p41 bra 	$L__BB0_30;
	mul.wide.u32 	%rd33, %r20, 4;
	add.s64 	%rd34, %rd1, %rd33;
	ld.global.f32 	%f65, [%rd34];
	ld.const.f32 	%f66, [%rd3+12];
	fma.rn.f32 	%f75, %f65, %f66, %f75;
$L__BB0_30:
	add.s32 	%r41, %r41, 4;
$L__BB0_31:
	setp.eq.s32 	%p42, %r16, 0;
	@%p42 bra 	$L__BB0_41;
	setp.eq.s32 	%p43, %r16, 1;
	@%p43 bra 	$L__BB0_38;
	add.s32 	%r23, %r2, %r41;
	setp.lt.s32 	%p44, %r23, 0;
	setp.ge.s32 	%p45, %r23, %r29;
	mul.wide.u32 	%rd35, %r41, 4;
	mov.u64 	%rd36, d_M;
	add.s64 	%rd4, %rd36, %rd35;
	or.pred  	%p46, %p44, %p45;
	@%p46 bra 	$L__BB0_35;
	mul.wide.u32 	%rd37, %r23, 4;
	add.s64 	%rd38, %rd1, %rd37;
	ld.global.f32 	%f68, [%rd38];
	ld.const.f32 	%f69, [%rd4];
	fma.rn.f32 	%f75, %f68, %f69, %f75;
$L__BB0_35:
	add.s32 	%r24, %r23, 1;
	setp.lt.s32 	%p47, %r24, 0;
	setp.ge.s32 	%p48, %r24, %r29;
	or.pred  	%p49, %p47, %p48;
	@%p49 bra 	$L__BB0_37;
	mul.wide.u32 	%rd39, %r24, 4;
	add.s64 	%rd40, %rd1, %rd39;
	ld.global.f32 	%f70, [%rd40];
	ld.const.f32 	%f71, [%rd4+4];
	fma.rn.f32 	%f75, %f70, %f71, %f75;
$L__BB0_37:
	add.s32 	%r41, %r41, 2;
$L__BB0_38:
	and.b32  	%r38, %r28, 1;
	setp.eq.b32 	%p50, %r38, 1;
	not.pred 	%p51, %p50;
	@%p51 bra 	$L__BB0_41;
	add.s32 	%r27, %r2, %r41;
	setp.lt.s32 	%p52, %r27, 0;
	setp.ge.s32 	%p53, %r27, %r29;
	or.pred  	%p54, %p52, %p53;
	@%p54 bra 	$L__BB0_41;
	mul.wide.u32 	%rd41, %r27, 4;
	add.s64 	%rd42, %rd1, %rd41;
	ld.global.f32 	%f72, [%rd42];
	mul.wide.u32 	%rd43, %r41, 4;
	mov.u64 	%rd44, d_M;
	add.s64 	%rd45, %rd44, %rd43;
	ld.const.f32 	%f73, [%rd45];
	fma.rn.f32 	%f75, %f72, %f73, %f75;
$L__BB0_41:
	cvta.to.global.u64 	%rd46, %rd5;
	mul.wide.s32 	%rd47, %r1, 4;
	add.s64 	%rd48, %rd46, %rd47;
	st.global.f32 	[%rd48], %f75;
	ret;

}


// ===== COMPILED SASS (sm_100) =====

	.target	sm_100

	.elftype	@"ET_EXEC"


//--------------------- .note.nv.tkinfo           --------------------------
	.section	.note.nv.tkinfo,"",@"SHT_NOTE"
	.sectionflags	@"SHF_NOTE_NV_TKINFO"
	.tkinfo
        /*0018*/ 	.word	0x00000002
        /*0030*/ 	.string	""
        /*0030*/ 	.string	"ptxas"
        /*0030*/ 	.string	"Cuda compilation tools, release 13.0, V13.0.88"
        /*0030*/ 	.string	"Build cuda_13.0.r13.0/compiler.36424714_0"
        /*0030*/ 	.string	"-arch sm_100 -m 64 "



//--------------------- .note.nv.cuinfo           --------------------------
	.section	.note.nv.cuinfo,"",@"SHT_NOTE"
	.sectionflags	@"SHF_NOTE_NV_CUINFO"
        /*0018*/ 	.short	0x0002
        /*001a*/ 	.short	0x0064
        /*001c*/ 	.short	0x0082
	.zero		2


//--------------------- .nv.info                  --------------------------
	.section	.nv.info,"",@"SHT_CUDA_INFO"
	.align	4


	//----- nvinfo : EIATTR_REGCOUNT
	.align		4
        /*0000*/ 	.byte	0x04, 0x2f
        /*0002*/ 	.short	(.L_2 - .L_1)
	.align		4
.L_1:
        /*0004*/ 	.word	index@(_Z6conv1dPfS_ii)
        /*0008*/ 	.word	0x00000020


	//----- nvinfo : EIATTR_FRAME_SIZE
	.align		4
.L_2:
        /*000c*/ 	.byte	0x04, 0x11
        /*000e*/ 	.short	(.L_4 - .L_3)
	.align		4
.L_3:
        /*0010*/ 	.word	index@(_Z6conv1dPfS_ii)
        /*0014*/ 	.word	0x00000000


	//----- nvinfo : EIATTR_MIN_STACK_SIZE
	.align		4
.L_4:
        /*0018*/ 	.byte	0x04, 0x12
        /*001a*/ 	.short	(.L_6 - .L_5)
	.align		4
.L_5:
        /*001c*/ 	.word	index@(_Z6conv1dPfS_ii)
        /*0020*/ 	.word	0x00000000
.L_6:


//--------------------- .nv.compat                --------------------------
	.section	.nv.compat,"",@"SHT_CUDA_COMPAT_INFO"
	.align	4
        /*0000*/ 	.byte	0x02, 0x09, 0x00, 0x00, 0x02, 0x02, 0x01, 0x00, 0x02, 0x05, 0x05, 0x00, 0x03, 0x07, 0x01, 0x01
        /*0010*/ 	.byte	0x02, 0x03, 0x00, 0x00, 0x02, 0x06, 0x01, 0x00, 0x04, 0x0b, 0x08, 0x00, 0x09, 0x00, 0x00, 0x00
        /*0020*/ 	.byte	0x00, 0x00, 0x00, 0x00


//--------------------- .nv.info._Z6conv1dPfS_ii  --------------------------
	.section	.nv.info._Z6conv1dPfS_ii,"",@"SHT_CUDA_INFO"
	.sectionflags	@""
	.align	4


	//----- nvinfo : EIATTR_CUDA_API_VERSION
	.align		4
        /*0000*/ 	.byte	0x04, 0x37
        /*0002*/ 	.short	(.L_8 - .L_7)
.L_7:
        /*0004*/ 	.word	0x00000082


	//----- nvinfo : EIATTR_KPARAM_INFO
	.align		4
.L_8:
        /*0008*/ 	.byte	0x04, 0x17
        /*000a*/ 	.short	(.L_10 - .L_9)
.L_9:
        /*000c*/ 	.word	0x00000000
        /*0010*/ 	.short	0x0003
        /*0012*/ 	.short	0x0014
        /*0014*/ 	.byte	0x00, 0xf0, 0x11, 0x00


	//----- nvinfo : EIATTR_KPARAM_INFO
	.align		4
.L_10:
        /*0018*/ 	.byte	0x04, 0x17
        /*001a*/ 	.short	(.L_12 - .L_11)
.L_11:
        /*001c*/ 	.word	0x00000000
        /*0020*/ 	.short	0x0002
        /*0022*/ 	.short	0x0010
        /*0024*/ 	.byte	0x00, 0xf0, 0x11, 0x00


	//----- nvinfo : EIATTR_KPARAM_INFO
	.align		4
.L_12:
        /*0028*/ 	.byte	0x04, 0x17
        /*002a*/ 	.short	(.L_14 - .L_13)
.L_13:
        /*002c*/ 	.word	0x00000000
        /*0030*/ 	.short	0x0001
        /*0032*/ 	.short	0x0008
        /*0034*/ 	.byte	0x00, 0xf5, 0x21, 0x00


	//----- nvinfo : EIATTR_KPARAM_INFO
	.align		4
.L_14:
        /*0038*/ 	.byte	0x04, 0x17
        /*003a*/ 	.short	(.L_16 - .L_15)
.L_15:
        /*003c*/ 	.word	0x00000000
        /*0040*/ 	.short	0x0000
        /*0042*/ 	.short	0x0000
        /*0044*/ 	.byte	0x00, 0xf5, 0x21, 0x00


	//----- nvinfo : EIATTR_SPARSE_MMA_MASK
	.align		4
.L_16:
        /*0048*/ 	.byte	0x03, 0x50
        /*004a*/ 	.short	0x0000


	//----- nvinfo : EIATTR_MAXREG_COUNT
	.align		4
        /*004c*/ 	.byte	0x03, 0x1b
        /*004e*/ 	.short	0x00ff


	//----- nvinfo : EIATTR_MERCURY_ISA_VERSION
	.align		4
        /*0050*/ 	.byte	0x03, 0x5f
        /*0052*/ 	.short	0x0101


	//----- nvinfo : EIATTR_VRC_CTA_INIT_COUNT
	.align		4
        /*0054*/ 	.byte	0x02, 0x4a
	.zero		1
	.zero		1


	//----- nvinfo : EIATTR_EXIT_INSTR_OFFSETS
	.align		4
        /*0058*/ 	.byte	0x04, 0x1c
        /*005a*/ 	.short	(.L_18 - .L_17)


	//   ....[0]....
.L_17:
        /*005c*/ 	.word	0x00000ae0


	//----- nvinfo : EIATTR_CRS_STACK_SIZE
	.align		4
.L_18:
        /*0060*/ 	.byte	0x04, 0x1e
        /*0062*/ 	.short	(.L_20 - .L_19)
.L_19:
        /*0064*/ 	.word	0x00000000


	//----- nvinfo : EIATTR_CBANK_PARAM_SIZE
	.align		4
.L_20:
        /*0068*/ 	.byte	0x03, 0x19
        /*006a*/ 	.short	0x0018


	//----- nvinfo : EIATTR_PARAM_CBANK
	.align		4
        /*006c*/ 	.byte	0x04, 0x0a
        /*006e*/ 	.short	(.L_22 - .L_21)
	.align		4
.L_21:
        /*0070*/ 	.word	index@(.nv.constant0._Z6conv1dPfS_ii)
        /*0074*/ 	.short	0x0380
        /*0076*/ 	.short	0x0018


	//----- nvinfo : EIATTR_SW_WAR
	.align		4
.L_22:
        /*0078*/ 	.byte	0x04, 0x36
        /*007a*/ 	.short	(.L_24 - .L_23)
.L_23:
        /*007c*/ 	.word	0x00000008
.L_24:


//--------------------- .nv.callgraph             --------------------------
	.section	.nv.callgraph,"",@"SHT_CUDA_CALLGRAPH"
	.align	4
	.sectionentsize	8
	.align		4
        /*0000*/ 	.word	0x00000000
	.align		4
        /*0004*/ 	.word	0xffffffff
	.align		4
        /*0008*/ 	.word	0x00000000
	.align		4
        /*000c*/ 	.word	0xfffffffe
	.align		4
        /*0010*/ 	.word	0x00000000
	.align		4
        /*0014*/ 	.word	0xfffffffd
	.align		4
        /*0018*/ 	.word	0x00000000
	.align		4
        /*001c*/ 	.word	0xfffffffc


//--------------------- .nv.constant3             --------------------------
	.section	.nv.constant3,"a",@progbits
	.align	4
.nv.constant3:
	.type		d_M,@object
	.size		d_M,(.L_0 - d_M)
d_M:
	.zero		4096
.L_0:


//--------------------- .text._Z6conv1dPfS_ii     --------------------------
	.section	.text._Z6conv1dPfS_ii,"ax",@progbits
	.align	128
        .global         _Z6conv1dPfS_ii
        .type           _Z6conv1dPfS_ii,@function
        .size           _Z6conv1dPfS_ii,(.L_x_7 - _Z6conv1dPfS_ii)
        .other          _Z6conv1dPfS_ii,@"STO_CUDA_ENTRY STV_DEFAULT"
_Z6conv1dPfS_ii:
.text._Z6conv1dPfS_ii:
[----:B------:R-:W-:Y:S01]  /*0000*/  LDC R1, c[0x0][0x37c] ;  /* 0x0000df00ff017b82 */ /* 0x000fe20000000800 */
[----:B------:R-:W0:Y:S01]  /*0010*/  S2R R3, SR_TID.X ;  /* 0x0000000000037919 */ /* 0x000e220000002100 */
[----:B------:R-:W1:Y:S06]  /*0020*/  LDCU UR5, c[0x0][0x390] ;  /* 0x00007200ff0577ac */ /* 0x000e6c0008000800 */
[----:B------:R-:W0:Y:S01]  /*0030*/  S2UR UR4, SR_CTAID.X ;  /* 0x00000000000479c3 */ /* 0x000e220000002500 */
[----:B------:R-:W-:Y:S01]  /*0040*/  HFMA2 R0, -RZ, RZ, 0, 0 ;  /* 0x00000000ff007431 */ /* 0x000fe200000001ff */
[----:B------:R-:W2:Y:S06]  /*0050*/  LDCU.64 UR8, c[0x0][0x358] ;  /* 0x00006b00ff0877ac */ /* 0x000eac0008000a00 */
[----:B------:R-:W0:Y:S01]  /*0060*/  LDC R2, c[0x0][0x360] ;  /* 0x0000d800ff027b82 */ /* 0x000e220000000800 */
[----:B-1----:R-:W-:Y:S01]  /*0070*/  UISETP.GE.AND UP0, UPT, UR5, 0x1, UPT ;  /* 0x000000010500788c */ /* 0x002fe2000bf06270 */
[----:B0-----:R-:W-:-:S08]  /*0080*/  IMAD R2, R2, UR4, R3 ;  /* 0x0000000402027c24 */ /* 0x001fd0000f8e0203 */
[----:B--2---:R-:W-:Y:S05]  /*0090*/  BRA.U !UP0, `(.L_x_0) ;  /* 0x0000000908847547 */ /* 0x004fea000b800000 */
[----:B------:R-:W-:Y:S01]  /*00a0*/  UISETP.GE.U32.AND UP0, UPT, UR5, 0x8, UPT ;  /* 0x000000080500788c */ /* 0x000fe2000bf06070 */
[----:B------:R-:W-:Y:S01]  /*00b0*/  MOV R0, RZ ;  /* 0x000000ff00007202 */ /* 0x000fe20000000f00 */
[----:B------:R-:W-:Y:S01]  /*00c0*/  ULEA.HI UR4, UR5, UR5, URZ, 0x1 ;  /* 0x0000000505047291 */ /* 0x000fe2000f8f08ff */
[----:B------:R-:W-:Y:S01]  /*00d0*/  IMAD.MOV.U32 R3, RZ, RZ, RZ ;  /* 0x000000ffff037224 */ /* 0x000fe200078e00ff */
[----:B------:R-:W-:Y:S02]  /*00e0*/  ULOP3.LUT UR6, UR5, 0x7, URZ, 0xc0, !UPT ;  /* 0x0000000705067892 */ /* 0x000fe4000f8ec0ff */
[----:B------:R-:W-:Y:S02]  /*00f0*/  USHF.R.S32.HI UR4, URZ, 0x1, UR4 ;  /* 0x00000001ff047899 */ /* 0x000fe40008011404 */
[----:B------:R-:W-:-:S04]  /*0100*/  UISETP.NE.AND UP1, UPT, UR6, URZ, UPT ;  /* 0x000000ff0600728c */ /* 0x000fc8000bf25270 */
[----:B------:R-:W-:Y:S01]  /*0110*/  IADD3 R4, PT, PT, R2, -UR4, RZ ;  /* 0x8000000402047c10 */ /* 0x000fe2000fffe0ff */
[----:B------:R-:W-:Y:S06]  /*0120*/  BRA.U !UP0, `(.L_x_1) ;  /* 0x0000000508247547 */ /* 0x000fec000b800000 */
[----:B------:R-:W-:Y:S01]  /*0130*/  ULOP3.LUT UR4, UR5, 0x7ffffff8, URZ, 0xc0, !UPT ;  /* 0x7ffffff805047892 */ /* 0x000fe2000f8ec0ff */
[----:B------:R-:W-:Y:S01]  /*0140*/  IMAD.MOV.U32 R0, RZ, RZ, RZ ;  /* 0x000000ffff007224 */ /* 0x000fe200078e00ff */
[----:B------:R-:W-:Y:S01]  /*0150*/  MOV R7, RZ ;  /* 0x000000ff00077202 */ /* 0x000fe20000000f00 */
[----:B------:R-:W0:Y:S03]  /*0160*/  LDCU UR7, c[0x0][0x394] ;  /* 0x00007280ff0777ac */ /* 0x000e260008000800 */
[----:B------:R-:W-:-:S07]  /*0170*/  IMAD.U32 R3, RZ, RZ, UR4 ;  /* 0x00000004ff037e24 */ /* 0x000fce000f8e00ff */
.L_x_2:
[----:B------:R-:W-:-:S04]  /*0180*/  IADD3 R25, PT, PT, R4, R7, RZ ;  /* 0x0000000704197210 */ /* 0x000fc80007ffe0ff */
[----:B0-----:R-:W-:-:S04]  /*0190*/  ISETP.GE.AND P6, PT, R25, UR7, PT ;  /* 0x0000000719007c0c */ /* 0x001fc8000bfc6270 */
[----:B------:R-:W-:-:S13]  /*01a0*/  ISETP.LT.OR P6, PT, R25, RZ, P6 ;  /* 0x000000ff1900720c */ /* 0x000fda00037c1670 */
[----:B------:R-:W0:Y:S02]  /*01b0*/  @!P6 LDC.64 R8, c[0x0][0x380] ;  /* 0x0000e000ff08eb82 */ /* 0x000e240000000a00 */
[----:B0-----:R-:W-:-:S05]  /*01c0*/  @!P6 IMAD.WIDE.U32 R8, R25, 0x4, R8 ;  /* 0x000000041908e825 */ /* 0x001fca00078e0008 */
[----:B------:R0:W2:Y:S01]  /*01d0*/  @!P6 LDG.E R11, desc[UR8][R8.64] ;  /* 0x00000008080be981 */ /* 0x0000a2000c1e1900 */
[----:B------:R-:W-:Y:S01]  /*01e0*/  VIADD R15, R25, 0x1 ;  /* 0x00000001190f7836 */ /* 0x000fe20000000000 */
[----:B------:R-:W-:Y:S01]  /*01f0*/  SHF.L.U32 R5, R7, 0x2, RZ ;  /* 0x0000000207057819 */ /* 0x000fe200000006ff */
[C---:B------:R-:W-:Y:S01]  /*0200*/  VIADD R29, R25.reuse, 0x2 ;  /* 0x00000002191d7836 */ /* 0x040fe20000000000 */
[C---:B------:R-:W-:Y:S01]  /*0210*/  IADD3 R27, PT, PT, R25.reuse, 0x3, RZ ;  /* 0x00000003191b7810 */ /* 0x040fe20007ffe0ff */
[----:B------:R-:W-:Y:S01]  /*0220*/  VIADD R6, R25, 0x4 ;  /* 0x0000000419067836 */ /* 0x000fe20000000000 */
[----:B------:R-:W-:Y:S01]  /*0230*/  ISETP.GE.AND P0, PT, R15, UR7, PT ;  /* 0x000000070f007c0c */ /* 0x000fe2000bf06270 */
[----:B------:R-:W2:Y:S01]  /*0240*/  @!P6 LDC R10, c[0x3][R5] ;  /* 0x00c00000050aeb82 */ /* 0x000ea20000000800 */
[----:B------:R-:W-:Y:S02]  /*0250*/  ISETP.GE.AND P1, PT, R29, UR7, PT ;  /* 0x000000071d007c0c */ /* 0x000fe4000bf26270 */
[----:B------:R-:W-:Y:S01]  /*0260*/  ISETP.LT.OR P0, PT, R15, RZ, P0 ;  /* 0x000000ff0f00720c */ /* 0x000fe20000701670 */
[----:B0-----:R-:W-:Y:S01]  /*0270*/  VIADD R9, R25, 0x6 ;  /* 0x0000000619097836 */ /* 0x001fe20000000000 */
[----:B------:R-:W-:-:S02]  /*0280*/  ISETP.GE.AND P2, PT, R27, UR7, PT ;  /* 0x000000071b007c0c */ /* 0x000fc4000bf46270 */
[----:B------:R-:W-:Y:S02]  /*0290*/  ISETP.LT.OR P1, PT, R29, RZ, P1 ;  /* 0x000000ff1d00720c */ /* 0x000fe40000f21670 */
[----:B------:R-:W-:Y:S02]  /*02a0*/  IADD3 R8, PT, PT, R25, 0x5, RZ ;  /* 0x0000000519087810 */ /* 0x000fe40007ffe0ff */
[----:B------:R-:W-:Y:S02]  /*02b0*/  ISETP.GE.AND P3, PT, R6, UR7, PT ;  /* 0x0000000706007c0c */ /* 0x000fe4000bf66270 */
[----:B------:R-:W-:Y:S02]  /*02c0*/  ISETP.LT.OR P2, PT, R27, RZ, P2 ;  /* 0x000000ff1b00720c */ /* 0x000fe40001741670 */
[----:B------:R-:W-:Y:S01]  /*02d0*/  ISETP.GE.AND P5, PT, R8, UR7, PT ;  /* 0x0000000708007c0c */ /* 0x000fe2000bfa6270 */
[----:B------:R-:W0:Y:S01]  /*02e0*/  @!P0 LDC.64 R22, c[0x0][0x380] ;  /* 0x0000e000ff168b82 */ /* 0x000e220000000a00 */
[----:B------:R-:W-:-:S02]  /*02f0*/  ISETP.LT.OR P3, PT, R6, RZ, P3 ;  /* 0x000000ff0600720c */ /* 0x000fc40001f61670 */
[----:B------:R-:W-:Y:S02]  /*0300*/  IADD3 R25, PT, PT, R25, 0x7, RZ ;  /* 0x0000000719197810 */ /* 0x000fe40007ffe0ff */
[C---:B------:R-:W-:Y:S02]  /*0310*/  ISETP.GE.AND P4, PT, R9.reuse, UR7, PT ;  /* 0x0000000709007c0c */ /* 0x040fe4000bf86270 */
[----:B------:R-:W-:Y:S01]  /*0320*/  ISETP.LT.OR P5, PT, R8, RZ, P5 ;  /* 0x000000ff0800720c */ /* 0x000fe20002fa1670 */
[----:B------:R-:W1:Y:S01]  /*0330*/  @!P1 LDC.64 R20, c[0x0][0x380] ;  /* 0x0000e000ff149b82 */ /* 0x000e620000000a00 */
[----:B------:R-:W-:-:S07]  /*0340*/  ISETP.LT.OR P4, PT, R9, RZ, P4 ;  /* 0x000000ff0900720c */ /* 0x000fce0002781670 */
[----:B------:R-:W3:Y:S08]  /*0350*/  @!P2 LDC.64 R18, c[0x0][0x380] ;  /* 0x0000e000ff12ab82 */ /* 0x000ef00000000a00 */
[----:B------:R-:W4:Y:S01]  /*0360*/  @!P5 LDC.64 R12, c[0x0][0x380] ;  /* 0x0000e000ff0cdb82 */ /* 0x000f220000000a00 */
[----:B0-----:R-:W-:-:S06]  /*0370*/  @!P0 IMAD.WIDE.U32 R22, R15, 0x4, R22 ;  /* 0x000000040f168825 */ /* 0x001fcc00078e0016 */
[----:B------:R-:W5:Y:S01]  /*0380*/  @!P0 LDG.E R23, desc[UR8][R22.64] ;  /* 0x0000000816178981 */ /* 0x000f62000c1e1900 */
[----:B------:R-:W0:Y:S01]  /*0390*/  @!P4 LDC.64 R16, c[0x0][0x380] ;  /* 0x0000e000ff10cb82 */ /* 0x000e220000000a00 */
[----:B-1----:R-:W-:-:S06]  /*03a0*/  @!P1 IMAD.WIDE.U32 R20, R29, 0x4, R20 ;  /* 0x000000041d149825 */ /* 0x002fcc00078e0014 */
[----:B------:R-:W5:Y:S01]  /*03b0*/  @!P1 LDG.E R21, desc[UR8][R20.64] ;  /* 0x0000000814159981 */ /* 0x000f62000c1e1900 */
[----:B---3--:R-:W-:-:S06]  /*03c0*/  @!P2 IMAD.WIDE.U32 R18, R27, 0x4, R18 ;  /* 0x000000041b12a825 */ /* 0x008fcc00078e0012 */
[----:B------:R1:W3:Y:S01]  /*03d0*/  @!P2 LDG.E R19, desc[UR8][R18.64] ;  /* 0x000000081213a981 */ /* 0x0002e2000c1e1900 */
[----:B----4-:R-:W-:-:S06]  /*03e0*/  @!P5 IMAD.WIDE.U32 R12, R8, 0x4, R12 ;  /* 0x00000004080cd825 */ /* 0x010fcc00078e000c */
[----:B------:R-:W4:Y:S01]  /*03f0*/  @!P5 LDG.E R13, desc[UR8][R12.64] ;  /* 0x000000080c0dd981 */ /* 0x000f22000c1e1900 */
[----:B0-----:R-:W-:-:S06]  /*0400*/  @!P4 IMAD.WIDE.U32 R16, R9, 0x4, R16 ;  /* 0x000000040910c825 */ /* 0x001fcc00078e0010 */
[----:B------:R-:W4:Y:S01]  /*0410*/  @!P4 LDG.E R17, desc[UR8][R16.64] ;  /* 0x000000081011c981 */ /* 0x000f22000c1e1900 */
[----:B--2---:R-:W-:Y:S01]  /*0420*/  @!P6 FFMA R0, R11, R10, R0 ;  /* 0x0000000a0b00e223 */ /* 0x004fe20000000000 */
[C---:B------:R-:W-:Y:S01]  /*0430*/  ISETP.GE.AND P6, PT, R25.reuse, UR7, PT ;  /* 0x0000000719007c0c */ /* 0x040fe2000bfc6270 */
[----:B------:R-:W0:Y:S03]  /*0440*/  @!P3 LDC.64 R10, c[0x0][0x380] ;  /* 0x0000e000ff0abb82 */ /* 0x000e260000000a00 */
[----:B------:R-:W-:-:S13]  /*0450*/  ISETP.LT.OR P6, PT, R25, RZ, P6 ;  /* 0x000000ff1900720c */ /* 0x000fda00037c1670 */
[----:B------:R-:W2:Y:S01]  /*0460*/  @!P6 LDC.64 R14, c[0x0][0x380] ;  /* 0x0000e000ff0eeb82 */ /* 0x000ea20000000a00 */
[----:B0-----:R-:W-:-:S06]  /*0470*/  @!P3 IMAD.WIDE.U32 R10, R6, 0x4, R10 ;  /* 0x00000004060ab825 */ /* 0x001fcc00078e000a */
[----:B------:R0:W4:Y:S01]  /*0480*/  @!P3 LDG.E R11, desc[UR8][R10.64] ;  /* 0x000000080a0bb981 */ /* 0x000122000c1e1900 */
[----:B--2---:R-:W-:-:S06]  /*0490*/  @!P6 IMAD.WIDE.U32 R14, R25, 0x4, R14 ;  /* 0x00000004190ee825 */ /* 0x004fcc00078e000e */
[----:B------:R-:W2:Y:S01]  /*04a0*/  @!P6 LDG.E R15, desc[UR8][R14.64] ;  /* 0x000000080e0fe981 */ /* 0x000ea2000c1e1900 */
[----:B------:R-:W5:Y:S08]  /*04b0*/  @!P0 LDC R6, c[0x3][R5+0x4] ;  /* 0x00c0010005068b82 */ /* 0x000f700000000800 */
[----:B------:R-:W3:Y:S08]  /*04c0*/  @!P1 LDC R8, c[0x3][R5+0x8] ;  /* 0x00c0020005089b82 */ /* 0x000ef00000000800 */
[----:B------:R-:W3:Y:S08]  /*04d0*/  @!P2 LDC R9, c[0x3][R5+0xc] ;  /* 0x00c003000509ab82 */ /* 0x000ef00000000800 */
[----:B-1----:R-:W4:Y:S01]  /*04e0*/  @!P3 LDC R18, c[0x3][R5+0x10] ;  /* 0x00c004000512bb82 */ /* 0x002f220000000800 */
[----:B-----5:R-:W-:-:S07]  /*04f0*/  @!P0 FFMA R0, R23, R6, R0 ;  /* 0x0000000617008223 */ /* 0x020fce0000000000 */
[----:B------:R-:W1:Y:S08]  /*0500*/  @!P5 LDC R20, c[0x3][R5+0x14] ;  /* 0x00c005000514db82 */ /* 0x000e700000000800 */
[----:B0-----:R-:W0:Y:S01]  /*0510*/  @!P4 LDC R10, c[0x3][R5+0x18] ;  /* 0x00c00600050acb82 */ /* 0x001e220000000800 */
[----:B---3--:R-:W-:Y:S01]  /*0520*/  @!P1 FFMA R0, R21, R8, R0 ;  /* 0x0000000815009223 */ /* 0x008fe20000000000 */
[----:B------:R-:W-:-:S06]  /*0530*/  VIADD R7, R7, 0x8 ;  /* 0x0000000807077836 */ /* 0x000fcc0000000000 */
[----:B------:R-:W2:Y:S01]  /*0540*/  @!P6 LDC R6, c[0x3][R5+0x1c] ;  /* 0x00c007000506eb82 */ /* 0x000ea20000000800 */
[----:B------:R-:W-:Y:S01]  /*0550*/  @!P2 FFMA R0, R19, R9, R0 ;  /* 0x000000091300a223 */ /* 0x000fe20000000000 */
[----:B------:R-:W-:-:S03]  /*0560*/  ISETP.NE.AND P0, PT, R7, R3, PT ;  /* 0x000000030700720c */ /* 0x000fc60003f05270 */
[----:B----4-:R-:W-:-:S04]  /*0570*/  @!P3 FFMA R0, R11, R18, R0 ;  /* 0x000000120b00b223 */ /* 0x010fc80000000000 */
[----:B-1----:R-:W-:-:S04]  /*0580*/  @!P5 FFMA R0, R13, R20, R0 ;  /* 0x000000140d00d223 */ /* 0x002fc80000000000 */
[----:B0-----:R-:W-:-:S04]  /*0590*/  @!P4 FFMA R0, R17, R10, R0 ;  /* 0x0000000a1100c223 */ /* 0x001fc80000000000 */
[----:B--2---:R-:W-:Y:S01]  /*05a0*/  @!P6 FFMA R0, R15, R6, R0 ;  /* 0x000000060f00e223 */ /* 0x004fe20000000000 */
[----:B------:R-:W-:Y:S06]  /*05b0*/  @P0 BRA `(.L_x_2) ;  /* 0xfffffff800f00947 */ /* 0x000fec000383ffff */
.L_x_1:
[----:B------:R-:W-:Y:S05]  /*05c0*/  BRA.U !UP1, `(.L_x_0) ;  /* 0x0000000509387547 */ /* 0x000fea000b800000 */
[----:B------:R-:W0:Y:S01]  /*05d0*/  LDCU UR4, c[0x0][0x390] ;  /* 0x00007200ff0477ac */ /* 0x000e220008000800 */
[----:B------:R-:W-:Y:S02]  /*05e0*/  UISETP.GE.U32.AND UP0, UPT, UR6, 0x4, UPT ;  /* 0x000000040600788c */ /* 0x000fe4000bf06070 */
[----:B0-----:R-:W-:-:S04]  /*05f0*/  ULOP3.LUT UR5, UR4, 0x3, URZ, 0xc0, !UPT ;  /* 0x0000000304057892 */ /* 0x001fc8000f8ec0ff */
[----:B------:R-:W-:-:S03]  /*0600*/  UISETP.NE.AND UP1, UPT, UR5, URZ, UPT ;  /* 0x000000ff0500728c */ /* 0x000fc6000bf25270 */
[----:B------:R-:W-:Y:S08]  /*0610*/  BRA.U !UP0, `(.L_x_3) ;  /* 0x00000001088c7547 */ /* 0x000ff0000b800000 */
[----:B------:R-:W0:Y:S01]  /*0620*/  LDCU UR6, c[0x0][0x394] ;  /* 0x00007280ff0677ac */ /* 0x000e220008000800 */
[----:B------:R-:W-:-:S04]  /*0630*/  IADD3 R5, PT, PT, R4, R3, RZ ;  /* 0x0000000304057210 */ /* 0x000fc80007ffe0ff */
[C---:B------:R-:W-:Y:S01]  /*0640*/  IADD3 R17, PT, PT, R5.reuse, 0x2, RZ ;  /* 0x0000000205117810 */ /* 0x040fe20007ffe0ff */
[C---:B------:R-:W-:Y:S02]  /*0650*/  VIADD R15, R5.reuse, 0x1 ;  /* 0x00000001050f7836 */ /* 0x040fe40000000000 */
[C---:B------:R-:W-:Y:S01]  /*0660*/  VIADD R19, R5.reuse, 0x3 ;  /* 0x0000000305137836 */ /* 0x040fe20000000000 */
[----:B0-----:R-:W-:Y:S02]  /*0670*/  ISETP.GE.AND P0, PT, R5, UR6, PT ;  /* 0x0000000605007c0c */ /* 0x001fe4000bf06270 */
[----:B------:R-:W-:Y:S02]  /*0680*/  ISETP.GE.AND P1, PT, R15, UR6, PT ;  /* 0x000000060f007c0c */ /* 0x000fe4000bf26270 */
[----:B------:R-:W-:Y:S02]  /*0690*/  ISETP.LT.OR P0, PT, R5, RZ, P0 ;  /* 0x000000ff0500720c */ /* 0x000fe40000701670 */
[----:B------:R-:W-:-:S02]  /*06a0*/  ISETP.GE.AND P2, PT, R17, UR6, PT ;  /* 0x0000000611007c0c */ /* 0x000fc4000bf46270 */
[----:B------:R-:W-:Y:S02]  /*06b0*/  ISETP.LT.OR P1, PT, R15, RZ, P1 ;  /* 0x000000ff0f00720c */ /* 0x000fe40000f21670 */
[----:B------:R-:W-:Y:S02]  /*06c0*/  ISETP.GE.AND P3, PT, R19, UR6, PT ;  /* 0x0000000613007c0c */ /* 0x000fe4000bf66270 */
[----:B------:R-:W-:Y:S02]  /*06d0*/  ISETP.LT.OR P2, PT, R17, RZ, P2 ;  /* 0x000000ff1100720c */ /* 0x000fe40001741670 */
[----:B------:R-:W-:-:S03]  /*06e0*/  ISETP.LT.OR P3, PT, R19, RZ, P3 ;  /* 0x000000ff1300720c */ /* 0x000fc60001f61670 */
[----:B------:R-:W0:Y:S08]  /*06f0*/  @!P0 LDC.64 R10, c[0x0][0x380] ;  /* 0x0000e000ff0a8b82 */ /* 0x000e300000000a00 */
[----:B------:R-:W1:Y:S08]  /*0700*/  @!P1 LDC.64 R12, c[0x0][0x380] ;  /* 0x0000e000ff0c9b82 */ /* 0x000e700000000a00 */
[----:B------:R-:W2:Y:S08]  /*0710*/  @!P2 LDC.64 R8, c[0x0][0x380] ;  /* 0x0000e000ff08ab82 */ /* 0x000eb00000000a00 */
[----:B------:R-:W3:Y:S01]  /*0720*/  @!P3 LDC.64 R6, c[0x0][0x380] ;  /* 0x0000e000ff06bb82 */ /* 0x000ee20000000a00 */
[----:B0-----:R-:W-:-:S06]  /*0730*/  @!P0 IMAD.WIDE.U32 R10, R5, 0x4, R10 ;  /* 0x00000004050a8825 */ /* 0x001fcc00078e000a */
[----:B------:R-:W4:Y:S01]  /*0740*/  @!P0 LDG.E R11, desc[UR8][R10.64] ;  /* 0x000000080a0b8981 */ /* 0x000f22000c1e1900 */
[----:B-1----:R-:W-:-:S06]  /*0750*/  @!P1 IMAD.WIDE.U32 R12, R15, 0x4, R12 ;  /* 0x000000040f0c9825 */ /* 0x002fcc00078e000c */
[----:B------:R-:W5:Y:S01]  /*0760*/  @!P1 LDG.E R13, desc[UR8][R12.64] ;  /* 0x000000080c0d9981 */ /* 0x000f62000c1e1900 */
[----:B--2---:R-:W-:-:S06]  /*0770*/  @!P2 IMAD.WIDE.U32 R8, R17, 0x4, R8 ;  /* 0x000000041108a825 */ /* 0x004fcc00078e0008 */
[----:B------:R-:W2:Y:S01]  /*0780*/  @!P2 LDG.E R9, desc[UR8][R8.64] ;  /* 0x000000080809a981 */ /* 0x000ea2000c1e1900 */
[----:B---3--:R-:W-:-:S06]  /*0790*/  @!P3 IMAD.WIDE.U32 R6, R19, 0x4, R6 ;  /* 0x000000041306b825 */ /* 0x008fcc00078e0006 */
[----:B------:R-:W3:Y:S01]  /*07a0*/  @!P3 LDG.E R7, desc[UR8][R6.64] ;  /* 0x000000080607b981 */ /* 0x000ee2000c1e1900 */
[----:B------:R-:W-:-:S04]  /*07b0*/  SHF.L.U32 R5, R3, 0x2, RZ ;  /* 0x0000000203057819 */ /* 0x000fc800000006ff */
[----:B------:R-:W4:Y:S08]  /*07c0*/  @!P0 LDC R14, c[0x3][R5] ;  /* 0x00c00000050e8b82 */ /* 0x000f300000000800 */
[----:B------:R-:W5:Y:S08]  /*07d0*/  @!P1 LDC R15, c[0x3][R5+0x4] ;  /* 0x00c00100050f9b82 */ /* 0x000f700000000800 */
[----:B------:R-:W2:Y:S08]  /*07e0*/  @!P2 LDC R16, c[0x3][R5+0x8] ;  /* 0x00c002000510ab82 */ /* 0x000eb00000000800 */
[----:B------:R-:W3:Y:S01]  /*07f0*/  @!P3 LDC R17, c[0x3][R5+0xc] ;  /* 0x00c003000511bb82 */ /* 0x000ee20000000800 */
[----:B------:R-:W-:-:S02]  /*0800*/  VIADD R3, R3, 0x4 ;  /* 0x0000000403037836 */ /* 0x000fc40000000000 */
[----:B----4-:R-:W-:-:S04]  /*0810*/  @!P0 FFMA R0, R11, R14, R0 ;  /* 0x0000000e0b008223 */ /* 0x010fc80000000000 */
[----:B-----5:R-:W-:-:S04]  /*0820*/  @!P1 FFMA R0, R13, R15, R0 ;  /* 0x0000000f0d009223 */ /* 0x020fc80000000000 */
[----:B--2---:R-:W-:-:S04]  /*0830*/  @!P2 FFMA R0, R9, R16, R0 ;  /* 0x000000100900a223 */ /* 0x004fc80000000000 */
[----:B---3--:R-:W-:-:S07]  /*0840*/  @!P3 FFMA R0, R7, R17, R0 ;  /* 0x000000110700b223 */ /* 0x008fce0000000000 */
.L_x_3:
[----:B------:R-:W-:Y:S05]  /*0850*/  BRA.U !UP1, `(.L_x_0) ;  /* 0x0000000109947547 */ /* 0x000fea000b800000 */
[----:B------:R-:W-:Y:S02]  /*0860*/  UISETP.NE.AND UP0, UPT, UR5, 0x1, UPT ;  /* 0x000000010500788c */ /* 0x000fe4000bf05270 */
[----:B------:R-:W-:-:S04]  /*0870*/  ULOP3.LUT UR4, UR4, 0x1, URZ, 0xc0, !UPT ;  /* 0x0000000104047892 */ /* 0x000fc8000f8ec0ff */
[----:B------:R-:W-:-:S03]  /*0880*/  UISETP.NE.U32.AND UP1, UPT, UR4, 0x1, UPT ;  /* 0x000000010400788c */ /* 0x000fc6000bf25070 */
[----:B------:R-:W-:Y:S08]  /*0890*/  BRA.U !UP0, `(.L_x_4) ;  /* 0x00000001084c7547 */ /* 0x000ff0000b800000 */
[----:B------:R-:W0:Y:S01]  /*08a0*/  LDCU UR4, c[0x0][0x394] ;  /* 0x00007280ff0477ac */ /* 0x000e220008000800 */
[----:B------:R-:W-:-:S05]  /*08b0*/  IADD3 R11, PT, PT, R4, R3, RZ ;  /* 0x00000003040b7210 */ /* 0x000fca0007ffe0ff */
[C---:B------:R-:W-:Y:S01]  /*08c0*/  VIADD R5, R11.reuse, 0x1 ;  /* 0x000000010b057836 */ /* 0x040fe20000000000 */
[----:B0-----:R-:W-:-:S04]  /*08d0*/  ISETP.GE.AND P0, PT, R11, UR4, PT ;  /* 0x000000040b007c0c */ /* 0x001fc8000bf06270 */
[----:B------:R-:W-:Y:S02]  /*08e0*/  ISETP.GE.AND P1, PT, R5, UR4, PT ;  /* 0x0000000405007c0c */ /* 0x000fe4000bf26270 */
[----:B------:R-:W-:Y:S02]  /*08f0*/  ISETP.LT.OR P0, PT, R11, RZ, P0 ;  /* 0x000000ff0b00720c */ /* 0x000fe40000701670 */
[----:B------:R-:W-:-:S11]  /*0900*/  ISETP.LT.OR P1, PT, R5, RZ, P1 ;  /* 0x000000ff0500720c */ /* 0x000fd60000f21670 */
[----:B------:R-:W0:Y:S08]  /*0910*/  @!P0 LDC.64 R6, c[0x0][0x380] ;  /* 0x0000e000ff068b82 */ /* 0x000e300000000a00 */
[----:B------:R-:W1:Y:S01]  /*0920*/  @!P1 LDC.64 R8, c[0x0][0x380] ;  /* 0x0000e000ff089b82 */ /* 0x000e620000000a00 */
[----:B0-----:R-:W-:-:S06]  /*0930*/  @!P0 IMAD.WIDE.U32 R6, R11, 0x4, R6 ;  /* 0x000000040b068825 */ /* 0x001fcc00078e0006 */
[----:B------:R-:W2:Y:S01]  /*0940*/  @!P0 LDG.E R7, desc[UR8][R6.64] ;  /* 0x0000000806078981 */ /* 0x000ea2000c1e1900 */
[----:B-1----:R-:W-:-:S06]  /*0950*/  @!P1 IMAD.WIDE.U32 R8, R5, 0x4, R8 ;  /* 0x0000000405089825 */ /* 0x002fcc00078e0008 */
[----:B------:R-:W3:Y:S01]  /*0960*/  @!P1 LDG.E R9, desc[UR8][R8.64] ;  /* 0x0000000808099981 */ /* 0x000ee2000c1e1900 */
[----:B------:R-:W-:-:S04]  /*0970*/  SHF.L.U32 R11, R3, 0x2, RZ ;  /* 0x00000002030b7819 */ /* 0x000fc800000006ff */
[----:B------:R-:W2:Y:S08]  /*0980*/  @!P0 LDC R5, c[0x3][R11] ;  /* 0x00c000000b058b82 */ /* 0x000eb00000000800 */
[----:B------:R-:W3:Y:S01]  /*0990*/  @!P1 LDC R10, c[0x3][R11+0x4] ;  /* 0x00c001000b0a9b82 */ /* 0x000ee20000000800 */
[----:B------:R-:W-:Y:S02]  /*09a0*/  VIADD R3, R3, 0x2 ;  /* 0x0000000203037836 */ /* 0x000fe40000000000 */
[----:B--2---:R-:W-:-:S04]  /*09b0*/  @!P0 FFMA R0, R7, R5, R0 ;  /* 0x0000000507008223 */ /* 0x004fc80000000000 */
[----:B---3--:R-:W-:-:S07]  /*09c0*/  @!P1 FFMA R0, R9, R10, R0 ;  /* 0x0000000a09009223 */ /* 0x008fce0000000000 */
.L_x_4:
[----:B------:R-:W-:Y:S05]  /*09d0*/  BRA.U UP1, `(.L_x_0) ;  /* 0x0000000101347547 */ /* 0x000fea000b800000 */
[----:B------:R-:W0:Y:S01]  /*09e0*/  LDCU UR4, c[0x0][0x394] ;  /* 0x00007280ff0477ac */ /* 0x000e220008000800 */
[----:B------:R-:W-:Y:S01]  /*09f0*/  IADD3 R7, PT, PT, R4, R3, RZ ;  /* 0x0000000304077210 */ /* 0x000fe20007ffe0ff */
[----:B------:R-:W-:Y:S03]  /*0a00*/  BSSY.RECONVERGENT B0, `(.L_x_0) ;  /* 0x000000a000007945 */ /* 0x000fe60003800200 */
[----:B0-----:R-:W-:-:S04]  /*0a10*/  ISETP.GE.AND P0, PT, R7, UR4, PT ;  /* 0x0000000407007c0c */ /* 0x001fc8000bf06270 */
[----:B------:R-:W-:-:S13]  /*0a20*/  ISETP.LT.OR P0, PT, R7, RZ, P0 ;  /* 0x000000ff0700720c */ /* 0x000fda0000701670 */
[----:B------:R-:W-:Y:S05]  /*0a30*/  @P0 BRA `(.L_x_5) ;  /* 0x0000000000180947 */ /* 0x000fea0003800000 */
[----:B------:R-:W0:Y:S02]  /*0a40*/  LDC.64 R4, c[0x0][0x380] ;  /* 0x0000e000ff047b82 */ /* 0x000e240000000a00 */
[----:B0-----:R-:W-:-:S06]  /*0a50*/  IMAD.WIDE.U32 R4, R7, 0x4, R4 ;  /* 0x0000000407047825 */ /* 0x001fcc00078e0004 */
[----:B------:R-:W2:Y:S01]  /*0a60*/  LDG.E R5, desc[UR8][R4.64] ;  /* 0x0000000804057981 */ /* 0x000ea2000c1e1900 */
[----:B------:R-:W-:-:S06]  /*0a70*/  IMAD.SHL.U32 R3, R3, 0x4, RZ ;  /* 0x0000000403037824 */ /* 0x000fcc00078e00ff */
[----:B------:R-:W2:Y:S02]  /*0a80*/  LDC R3, c[0x3][R3] ;  /* 0x00c0000003037b82 */ /* 0x000ea40000000800 */
[----:B--2---:R-:W-:-:S07]  /*0a90*/  FFMA R0, R5, R3, R0 ;  /* 0x0000000305007223 */ /* 0x004fce0000000000 */
.L_x_5:
[----:B------:R-:W-:Y:S05]  /*0aa0*/  BSYNC.RECONVERGENT B0 ;  /* 0x0000000000007941 */ /* 0x000fea0003800200 */
.L_x_0:
[----:B------:R-:W0:Y:S02]  /*0ab0*/  LDC.64 R4, c[0x0][0x388] ;  /* 0x0000e200ff047b82 */ /* 0x000e240000000a00 */
[----:B0-----:R-:W-:-:S05]  /*0ac0*/  IMAD.WIDE R2, R2, 0x4, R4 ;  /* 0x0000000402027825 */ /* 0x001fca00078e0204 */
[----:B------:R-:W-:Y:S01]  /*0ad0*/  STG.E desc[UR8][R2.64], R0 ;  /* 0x0000000002007986 */ /* 0x000fe2000c101908 */
[----:B------:R-:W-:Y:S05]  /*0ae0*/  EXIT ;  /* 0x000000000000794d */ /* 0x000fea0003800000 */
.L_x_6:
[----:B------:R-:W-:-:S00]  /*0af0*/  BRA `(.L_x_6) ;  /* 0xfffffffc00fc7947 */ /* 0x000fc0000383ffff */
[----:B------:R-:W-:-:S00]  /*0b00*/  NOP ;  /* 0x0000000000007918 */ /* 0x000fc00000000000 */
[----:B------:R-:W-:-:S00]  /*0b10*/  NOP ;  /* 0x0000000000007918 */ /* 0x000fc00000000000 */
[----:B------:R-:W-:-:S00]  /*0b20*/  NOP ;  /* 0x0000000000007918 */ /* 0x000fc00000000000 */
[----:B------:R-:W-:-:S00]  /*0b30*/  NOP ;  /* 0x0000000000007918 */ /* 0x000fc00000000000 */
[----:B------:R-:W-:-:S00]  /*0b40*/  NOP ;  /* 0x0000000000007918 */ /* 0x000fc00000000000 */
[----:B------:R-:W-:-:S00]  /*0b50*/  NOP ;  /* 0x0000000000007918 */ /* 0x000fc00000000000 */
[----:B------:R-:W-:-:S00]  /*0b60*/  NOP ;  /* 0x0000000000007918 */ /* 0x000fc00000000000 */
[----:B------:R-:W-:-:S00]  /*0b70*/  NOP ;  /* 0x0000000000007918 */ /* 0x000fc00000000000 */
.L_x_7:


//--------------------- .nv.shared.reserved.0     --------------------------
	.section	.nv.shared.reserved.0,"aw",@nobits
	.weak		__nv_reservedSMEM_offset_0_alias
	.size		__nv_reservedSMEM_offset_0_alias, 0, 64
	.other		__nv_reservedSMEM_offset_0_alias,@"STO_CUDA_RESERVED_SHARED STV_DEFAULT"
__nv_reservedSMEM_offset_0_alias:
	.zero		0
	.zero		64


//--------------------- .nv.constant0._Z6conv1dPfS_ii --------------------------
	.section	.nv.constant0._Z6conv1dPfS_ii,"a",@progbits
	.sectionflags	@""
	.align	4
.nv.constant0._Z6conv1dPfS_ii:
	.zero		920


//--------------------- SYMBOLS --------------------------

	.type		.nv.reservedSmem.offset0,@object
	.size		.nv.reservedSmem.offset0,0x4
